//
// Generated by NVIDIA NVVM Compiler
//
// Compiler Build ID: CL-36424714
// Cuda compilation tools, release 13.0, V13.0.88
// Based on NVVM 20.0.0
//

.version 9.0
.target sm_100
.address_size 64

	// .globl	_Z8cond_synv
.extern .func  (.param .b32 func_retval0) vprintf
(
	.param .b64 vprintf_param_0,
	.param .b64 vprintf_param_1
)
;
.global .align 1 .u8 devC;
.global .align 4 .u32 arrayNb = 2;
// _ZZ8cond_synvE5group has been demoted
.global .align 1 .b8 $str[43] = {37, 99, 37, 99, 32, 103, 114, 111, 117, 112, 73, 100, 45, 37, 100, 45, 116, 104, 114, 101, 97, 100, 73, 100, 45, 37, 100, 230, 137, 167, 232, 161, 140, 228, 187, 187, 229, 138, 161, 37, 100, 10};
.global .align 1 .b8 $str$1[29] = {37, 99, 32, 103, 114, 111, 117, 112, 73, 100, 45, 37, 100, 229, 174, 140, 230, 136, 144, 228, 187, 187, 229, 138, 161, 37, 100, 10};

.visible .entry _Z8cond_synv()
{
	.local .align 8 .b8 	__local_depot0[24];
	.reg .b64 	%SP;
	.reg .b64 	%SPL;
	.reg .pred 	%p<4>;
	.reg .b32 	%r<45>;
	.reg .b64 	%rd<20>;
	// demoted variable
	.shared .align 4 .b8 _ZZ8cond_synvE5group[8];
	mov.u64 	%SPL, __local_depot0;
	cvta.local.u64 	%SP, %SPL;
	add.u64 	%rd2, %SP, 0;
	add.u64 	%rd1, %SPL, 0;
	mov.u32 	%r1, %tid.x;
	shr.u32 	%r7, %r1, 6;
	and.b32  	%r3, %r1, 63;
	shl.b32 	%r9, %r7, 2;
	mov.u32 	%r10, _ZZ8cond_synvE5group;
	add.s32 	%r4, %r10, %r9;
	mov.b32 	%r11, 64;
	st.shared.u32 	[%r4], %r11;
	mov.b32 	%r12, 42;
	mov.b32 	%r13, 45;
	st.local.v2.u32 	[%rd1], {%r13, %r12};
	st.local.v2.u32 	[%rd1+8], {%r7, %r1};
	mov.b32 	%r14, 0;
	st.local.u32 	[%rd1+16], %r14;
	mov.u64 	%rd3, $str;
	cvta.global.u64 	%rd4, %rd3;
	{ // callseq 0, 0
	.param .b64 param0;
	st.param.b64 	[param0], %rd4;
	.param .b64 param1;
	st.param.b64 	[param1], %rd2;
	.param .b32 retval0;
	call.uni (retval0), 
	vprintf, 
	(
	param0, 
	param1
	);
	ld.param.b32 	%r15, [retval0];
	} // callseq 0
	atom.relaxed.shared.cas.b32 	%r17, [%r4], 64, 0;
	atom.shared.add.u32 	%r18, [%r4], 1;
	setp.ne.s32 	%p1, %r3, 0;
	@%p1 bra 	$L__BB0_2;
	ld.global.s8 	%r19, [devC];
	st.local.v2.u32 	[%rd1], {%r19, %r7};
	mov.b32 	%r20, 0;
	st.local.u32 	[%rd1+8], %r20;
	mov.u64 	%rd5, $str$1;
	cvta.global.u64 	%rd6, %rd5;
	{ // callseq 1, 0
	.param .b64 param0;
	st.param.b64 	[param0], %rd6;
	.param .b64 param1;
	st.param.b64 	[param1], %rd2;
	.param .b32 retval0;
	call.uni (retval0), 
	vprintf, 
	(
	param0, 
	param1
	);
	ld.param.b32 	%r21, [retval0];
	} // callseq 1
$L__BB0_2:
	mov.b32 	%r23, 42;
	mov.b32 	%r24, 45;
	st.local.v2.u32 	[%rd1], {%r24, %r23};
	st.local.v2.u32 	[%rd1+8], {%r7, %r1};
	mov.b32 	%r25, 1;
	st.local.u32 	[%rd1+16], %r25;
	cvta.global.u64 	%rd9, %rd3;
	{ // callseq 2, 0
	.param .b64 param0;
	st.param.b64 	[param0], %rd9;
	.param .b64 param1;
	st.param.b64 	[param1], %rd2;
	.param .b32 retval0;
	call.uni (retval0), 
	vprintf, 
	(
	param0, 
	param1
	);
	ld.param.b32 	%r26, [retval0];
	} // callseq 2
	atom.relaxed.shared.cas.b32 	%r28, [%r4], 64, 0;
	atom.shared.add.u32 	%r29, [%r4], 1;
	setp.ne.s32 	%p2, %r3, 0;
	@%p2 bra 	$L__BB0_4;
	ld.global.s8 	%r30, [devC];
	st.local.v2.u32 	[%rd1], {%r30, %r7};
	mov.b32 	%r31, 1;
	st.local.u32 	[%rd1+8], %r31;
	mov.u64 	%rd11, $str$1;
	cvta.global.u64 	%rd12, %rd11;
	{ // callseq 3, 0
	.param .b64 param0;
	st.param.b64 	[param0], %rd12;
	.param .b64 param1;
	st.param.b64 	[param1], %rd2;
	.param .b32 retval0;
	call.uni (retval0), 
	vprintf, 
	(
	param0, 
	param1
	);
	ld.param.b32 	%r32, [retval0];
	} // callseq 3
$L__BB0_4:
	mov.b32 	%r34, 42;
	mov.b32 	%r35, 45;
	st.local.v2.u32 	[%rd1], {%r35, %r34};
	st.local.v2.u32 	[%rd1+8], {%r7, %r1};
	mov.b32 	%r36, 2;
	st.local.u32 	[%rd1+16], %r36;
	cvta.global.u64 	%rd15, %rd3;
	{ // callseq 4, 0
	.param .b64 param0;
	st.param.b64 	[param0], %rd15;
	.param .b64 param1;
	st.param.b64 	[param1], %rd2;
	.param .b32 retval0;
	call.uni (retval0), 
	vprintf, 
	(
	param0, 
	param1
	);
	ld.param.b32 	%r37, [retval0];
	} // callseq 4
	atom.relaxed.shared.cas.b32 	%r39, [%r4], 64, 0;
	atom.shared.add.u32 	%r40, [%r4], 1;
	setp.ne.s32 	%p3, %r3, 0;
	@%p3 bra 	$L__BB0_6;
	ld.global.s8 	%r41, [devC];
	st.local.v2.u32 	[%rd1], {%r41, %r7};
	mov.b32 	%r42, 2;
	st.local.u32 	[%rd1+8], %r42;
	mov.u64 	%rd17, $str$1;
	cvta.global.u64 	%rd18, %rd17;
	{ // callseq 5, 0
	.param .b64 param0;
	st.param.b64 	[param0], %rd18;
	.param .b64 param1;
	st.param.b64 	[param1], %rd2;
	.param .b32 retval0;
	call.uni (retval0), 
	vprintf, 
	(
	param0, 
	param1
	);
	ld.param.b32 	%r43, [retval0];
	} // callseq 5
$L__BB0_6:
	ret;

}


// ===== COMPILED SASS (sm_100) =====

	.target	sm_100

	.elftype	@"ET_EXEC"


//--------------------- .note.nv.tkinfo           --------------------------
	.section	.note.nv.tkinfo,"",@"SHT_NOTE"
	.sectionflags	@"SHF_NOTE_NV_TKINFO"
	.tkinfo
        /*0018*/ 	.word	0x00000002
        /*0030*/ 	.string	""
        /*0030*/ 	.string	"ptxas"
        /*0030*/ 	.string	"Cuda compilation tools, release 13.0, V13.0.88"
        /*0030*/ 	.string	"Build cuda_13.0.r13.0/compiler.36424714_0"
        /*0030*/ 	.string	"-arch sm_100 -m 64 "



//--------------------- .note.nv.cuinfo           --------------------------
	.section	.note.nv.cuinfo,"",@"SHT_NOTE"
	.sectionflags	@"SHF_NOTE_NV_CUINFO"
        /*0018*/ 	.short	0x0002
        /*001a*/ 	.short	0x0064
        /*001c*/ 	.short	0x0082
	.zero		2


//--------------------- .nv.info                  --------------------------
	.section	.nv.info,"",@"SHT_CUDA_INFO"
	.align	4


	//----- nvinfo : EIATTR_REGCOUNT
	.align		4
        /*0000*/ 	.byte	0x04, 0x2f
        /*0002*/ 	.short	(.L_5 - .L_4)
	.align		4
.L_4:
        /*0004*/ 	.word	index@(_Z8cond_synv)
        /*0008*/ 	.word	0x0000001c


	//----- nvinfo : EIATTR_FRAME_SIZE
	.align		4
.L_5:
        /*000c*/ 	.byte	0x04, 0x11
        /*000e*/ 	.short	(.L_7 - .L_6)
	.align		4
.L_6:
        /*0010*/ 	.word	index@(_Z8cond_synv)
        /*0014*/ 	.word	0x00000018


	//----- nvinfo : EIATTR_MIN_STACK_SIZE
	.align		4
.L_7:
        /*0018*/ 	.byte	0x04, 0x12
        /*001a*/ 	.short	(.L_9 - .L_8)
	.align		4
.L_8:
        /*001c*/ 	.word	index@(_Z8cond_synv)
        /*0020*/ 	.word	0x00000018
.L_9:


//--------------------- .nv.compat                --------------------------
	.section	.nv.compat,"",@"SHT_CUDA_COMPAT_INFO"
	.align	4
        /*0000*/ 	.byte	0x02, 0x09, 0x00, 0x00, 0x02, 0x02, 0x01, 0x00, 0x02, 0x05, 0x05, 0x00, 0x03, 0x07, 0x01, 0x01
        /*0010*/ 	.byte	0x02, 0x03, 0x00, 0x00, 0x02, 0x06, 0x01, 0x00, 0x04, 0x0b, 0x08, 0x00, 0x09, 0x00, 0x00, 0x00
        /*0020*/ 	.byte	0x00, 0x00, 0x00, 0x00


//--------------------- .nv.info._Z8cond_synv     --------------------------
	.section	.nv.info._Z8cond_synv,"",@"SHT_CUDA_INFO"
	.sectionflags	@""
	.align	4


	//----- nvinfo : EIATTR_CUDA_API_VERSION
	.align		4
        /*0000*/ 	.byte	0x04, 0x37
        /*0002*/ 	.short	(.L_11 - .L_10)
.L_10:
        /*0004*/ 	.word	0x00000082


	//----- nvinfo : EIATTR_SPARSE_MMA_MASK
	.align		4
.L_11:
        /*0008*/ 	.byte	0x03, 0x50
        /*000a*/ 	.short	0x0000


	//----- nvinfo : EIATTR_MAXREG_COUNT
	.align		4
        /*000c*/ 	.byte	0x03, 0x1b
        /*000e*/ 	.short	0x00ff


	//----- nvinfo : EIATTR_EXTERNS
	.align		4
        /*0010*/ 	.byte	0x04, 0x0f
        /*0012*/ 	.short	(.L_13 - .L_12)


	//   ....[0]....
	.align		4
.L_12:
        /*0014*/ 	.word	index@(vprintf)


	//----- nvinfo : EIATTR_MERCURY_ISA_VERSION
	.align		4
.L_13:
        /*0018*/ 	.byte	0x03, 0x5f
        /*001a*/ 	.short	0x0101


	//----- nvinfo : EIATTR_VRC_CTA_INIT_COUNT
	.align		4
        /*001c*/ 	.byte	0x02, 0x4a
	.zero		1
	.zero		1


	//----- nvinfo : EIATTR_SYSCALL_OFFSETS
	.align		4
        /*0020*/ 	.byte	0x04, 0x46
        /*0022*/ 	.short	(.L_15 - .L_14)


	//   ....[0]....
.L_14:
        /*0024*/ 	.word	0x000001c0


	//   ....[1]....
        /*0028*/ 	.word	0x00000330


	//   ....[2]....
        /*002c*/ 	.word	0x00000430


	//   ....[3]....
        /*0030*/ 	.word	0x000005a0


	//   ....[4]....
        /*0034*/ 	.word	0x000006a0


	//   ....[5]....
        /*0038*/ 	.word	0x00000800


	//----- nvinfo : EIATTR_EXIT_INSTR_OFFSETS
	.align		4
.L_15:
        /*003c*/ 	.byte	0x04, 0x1c
        /*003e*/ 	.short	(.L_17 - .L_16)


	//   ....[0]....
.L_16:
        /*0040*/ 	.word	0x00000700


	//   ....[1]....
        /*0044*/ 	.word	0x00000810


	//----- nvinfo : EIATTR_CRS_STACK_SIZE
	.align		4
.L_17:
        /*0048*/ 	.byte	0x04, 0x1e
        /*004a*/ 	.short	(.L_19 - .L_18)
.L_18:
        /*004c*/ 	.word	0x00000000


	//----- nvinfo : EIATTR_SW_WAR
	.align		4
.L_19:
        /*0050*/ 	.byte	0x04, 0x36
        /*0052*/ 	.short	(.L_21 - .L_20)
.L_20:
        /*0054*/ 	.word	0x00000008
.L_21:


//--------------------- .nv.callgraph             --------------------------
	.section	.nv.callgraph,"",@"SHT_CUDA_CALLGRAPH"
	.align	4
	.sectionentsize	8
	.align		4
        /*0000*/ 	.word	0x00000000
	.align		4
        /*0004*/ 	.word	0xffffffff
	.align		4
        /*0008*/ 	.word	index@(_Z8cond_synv)
	.align		4
        /*000c*/ 	.word	index@(vprintf)
	.align		4
        /*0010*/ 	.word	0x00000000
	.align		4
        /*0014*/ 	.word	0xfffffffe
	.align		4
        /*0018*/ 	.word	0x00000000
	.align		4
        /*001c*/ 	.word	0xfffffffd
	.align		4
        /*0020*/ 	.word	0x00000000
	.align		4
        /*0024*/ 	.word	0xfffffffc


//--------------------- .nv.constant4             --------------------------
	.section	.nv.constant4,"a",@progbits
	.align	8
	.align		8
.nv.constant4:
        /*0000*/ 	.dword	vprintf
	.align		8
        /*0008*/ 	.dword	devC
	.align		8
        /*0010*/ 	.dword	arrayNb
	.align		8
        /*0018*/ 	.dword	$str
	.align		8
        /*0020*/ 	.dword	$str$1


//--------------------- .text._Z8cond_synv        --------------------------
	.section	.text._Z8cond_synv,"ax",@progbits
	.align	128
        .global         _Z8cond_synv
        .type           _Z8cond_synv,@function
        .size           _Z8cond_synv,(.L_x_9 - _Z8cond_synv)
        .other          _Z8cond_synv,@"STO_CUDA_ENTRY STV_DEFAULT"
_Z8cond_synv:
.text._Z8cond_synv:
[----:B------:R-:W0:Y:S01]  /*0000*/  LDC R1, c[0x0][0x37c] ;  /* 0x0000df00ff017b82 */ /* 0x000e220000000800 */
[----:B------:R-:W1:Y:S07]  /*0010*/  S2R R19, SR_TID.X ;  /* 0x0000000000137919 */ /* 0x000e6e0000002100 */
[----:B------:R-:W2:Y:S01]  /*0020*/  S2UR UR5, SR_CgaCtaId ;  /* 0x00000000000579c3 */ /* 0x000ea20000008800 */
[----:B------:R-:W-:Y:S01]  /*0030*/  UMOV UR4, 0x400 ;  /* 0x0000040000047882 */ /* 0x000fe20000000000 */
[----:B------:R-:W3:Y:S01]  /*0040*/  LDCU UR6, c[0x0][0x2f8] ;  /* 0x00005f00ff0677ac */ /* 0x000ee20008000800 */
[----:B------:R-:W-:-:S02]  /*0050*/  HFMA2 R11, -RZ, RZ, 0, 2.50339508056640625e-06 ;  /* 0x0000002aff0b7431 */ /* 0x000fc400000001ff */
[----:B0-----:R-:W-:Y:S01]  /*0060*/  VIADD R1, R1, 0xffffffe8 ;  /* 0xffffffe801017836 */ /* 0x001fe20000000000 */
[----:B------:R-:W-:Y:S01]  /*0070*/  MOV R25, 0x0 ;  /* 0x0000000000197802 */ /* 0x000fe20000000f00 */
[----:B------:R-:W-:Y:S01]  /*0080*/  IMAD.MOV.U32 R3, RZ, RZ, 0x40 ;  /* 0x00000040ff037424 */ /* 0x000fe200078e00ff */
[----:B------:R-:W0:Y:S01]  /*0090*/  LDCU.64 UR8, c[0x4][0x18] ;  /* 0x01000300ff0877ac */ /* 0x000e220008000a00 */
[----:B------:R-:W-:Y:S01]  /*00a0*/  IMAD.MOV.U32 R10, RZ, RZ, 0x2d ;  /* 0x0000002dff0a7424 */ /* 0x000fe200078e00ff */
[----:B------:R4:W-:Y:S01]  /*00b0*/  STL [R1+0x10], RZ ;  /* 0x000010ff01007387 */ /* 0x0009e20000100800 */
[----:B------:R4:W4:Y:S03]  /*00c0*/  LDC.64 R8, c[0x4][R25] ;  /* 0x0100000019087b82 */ /* 0x0009260000000a00 */
[----:B------:R0:W-:Y:S01]  /*00d0*/  STL.64 [R1], R10 ;  /* 0x0000000a01007387 */ /* 0x0001e20000100a00 */
[----:B---3--:R-:W-:Y:S01]  /*00e0*/  IADD3 R23, P0, PT, R1, UR6, RZ ;  /* 0x0000000601177c10 */ /* 0x008fe2000ff1e0ff */
[----:B--2---:R-:W-:Y:S01]  /*00f0*/  ULEA UR4, UR5, UR4, 0x18 ;  /* 0x0000000405047291 */ /* 0x004fe2000f8ec0ff */
[----:B0-----:R-:W-:Y:S01]  /*0100*/  IMAD.U32 R4, RZ, RZ, UR8 ;  /* 0x00000008ff047e24 */ /* 0x001fe2000f8e00ff */
[----:B------:R-:W0:Y:S01]  /*0110*/  LDCU UR5, c[0x0][0x2fc] ;  /* 0x00005f80ff0577ac */ /* 0x000e220008000800 */
[----:B------:R-:W-:Y:S01]  /*0120*/  IMAD.U32 R5, RZ, RZ, UR9 ;  /* 0x00000009ff057e24 */ /* 0x000fe2000f8e00ff */
[----:B------:R-:W-:-:S02]  /*0130*/  MOV R6, R23 ;  /* 0x0000001700067202 */ /* 0x000fc40000000f00 */
[----:B-1----:R-:W-:Y:S02]  /*0140*/  SHF.R.U32.HI R18, RZ, 0x6, R19 ;  /* 0x00000006ff127819 */ /* 0x002fe40000011613 */
[----:B------:R-:W-:Y:S02]  /*0150*/  LOP3.LUT R2, R19, 0x3f, RZ, 0xc0, !PT ;  /* 0x0000003f13027812 */ /* 0x000fe400078ec0ff */
[----:B------:R-:W-:Y:S01]  /*0160*/  LEA R24, R18, UR4, 0x2 ;  /* 0x0000000412187c11 */ /* 0x000fe2000f8e10ff */
[----:B------:R1:W-:Y:S04]  /*0170*/  STL.64 [R1+0x8], R18 ;  /* 0x0000081201007387 */ /* 0x0003e80000100a00 */
[----:B------:R1:W-:Y:S01]  /*0180*/  STS [R24], R3 ;  /* 0x0000000318007388 */ /* 0x0003e20000000800 */
[----:B0-----:R-:W-:-:S04]  /*0190*/  IMAD.X R22, RZ, RZ, UR5, P0 ;  /* 0x00000005ff167e24 */ /* 0x001fc800080e06ff */
[----:B------:R-:W-:-:S07]  /*01a0*/  IMAD.MOV.U32 R7, RZ, RZ, R22 ;  /* 0x000000ffff077224 */ /* 0x000fce00078e0016 */
[----:B------:R-:W-:-:S07]  /*01b0*/  LEPC R20, `(.L_x_0) ;  /* 0x000000001014794e */ /* 0x000fce0000000000 */
[----:B-1--4-:R-:W-:Y:S05]  /*01c0*/  CALL.ABS.NOINC R8 ;  /* 0x0000000008007343 */ /* 0x012fea0003c00000 */
.L_x_0:
[----:B------:R-:W0:Y:S01]  /*01d0*/  LDC.64 R16, c[0x0][0x358] ;  /* 0x0000d600ff107b82 */ /* 0x000e220000000a00 */
[----:B------:R-:W-:Y:S01]  /*01e0*/  ISETP.NE.AND P0, PT, R2, RZ, PT ;  /* 0x000000ff0200720c */ /* 0x000fe20003f05270 */
[----:B------:R-:W-:Y:S01]  /*01f0*/  IMAD.MOV.U32 R4, RZ, RZ, 0x40 ;  /* 0x00000040ff047424 */ /* 0x000fe200078e00ff */
[----:B------:R-:W-:Y:S01]  /*0200*/  BSSY.RECONVERGENT B6, `(.L_x_1) ;  /* 0x0000014000067945 */ /* 0x000fe20003800200 */
[----:B------:R-:W-:-:S05]  /*0210*/  IMAD.MOV.U32 R5, RZ, RZ, RZ ;  /* 0x000000ffff057224 */ /* 0x000fca00078e00ff */
[----:B------:R1:W-:Y:S04]  /*0220*/  ATOMS.CAS RZ, [R24], R4, R5 ;  /* 0x0000000418ff738d */ /* 0x0003e80000000005 */
[----:B------:R1:W-:Y:S01]  /*0230*/  ATOMS.POPC.INC.32 RZ, [R24+URZ] ;  /* 0x0000000018ff7f8c */ /* 0x0003e2000d8000ff */
[----:B------:R-:W-:Y:S05]  /*0240*/  @P0 BRA `(.L_x_2) ;  /* 0x00000000003c0947 */ /* 0x000fea0003800000 */
[----:B------:R-:W2:Y:S01]  /*0250*/  LDC.64 R8, c[0x4][0x8] ;  /* 0x01000200ff087b82 */ /* 0x000ea20000000a00 */
[----:B0-----:R-:W-:Y:S02]  /*0260*/  R2UR UR4, R16 ;  /* 0x00000000100472ca */ /* 0x001fe400000e0000 */
[----:B------:R-:W-:-:S13]  /*0270*/  R2UR UR5, R17 ;  /* 0x00000000110572ca */ /* 0x000fda00000e0000 */
[----:B--2---:R-:W2:Y:S01]  /*0280*/  LDG.E.S8 R10, desc[UR4][R8.64] ;  /* 0x00000004080a7981 */ /* 0x004ea2000c1e1300 */
[----:B------:R-:W-:Y:S01]  /*0290*/  MOV R11, R18 ;  /* 0x00000012000b7202 */ /* 0x000fe20000000f00 */
[----:B------:R0:W3:Y:S01]  /*02a0*/  LDC.64 R12, c[0x4][R25] ;  /* 0x01000000190c7b82 */ /* 0x0000e20000000a00 */
[----:B------:R-:W1:Y:S01]  /*02b0*/  LDCU.64 UR4, c[0x4][0x20] ;  /* 0x01000400ff0477ac */ /* 0x000e620008000a00 */
[----:B------:R0:W-:Y:S01]  /*02c0*/  STL [R1+0x8], RZ ;  /* 0x000008ff01007387 */ /* 0x0001e20000100800 */
[----:B------:R-:W-:Y:S01]  /*02d0*/  IMAD.MOV.U32 R6, RZ, RZ, R23 ;  /* 0x000000ffff067224 */ /* 0x000fe200078e0017 */
[----:B------:R-:W-:Y:S01]  /*02e0*/  MOV R7, R22 ;  /* 0x0000001600077202 */ /* 0x000fe20000000f00 */
[----:B-1----:R-:W-:Y:S02]  /*02f0*/  IMAD.U32 R4, RZ, RZ, UR4 ;  /* 0x00000004ff047e24 */ /* 0x002fe4000f8e00ff */
[----:B------:R-:W-:Y:S01]  /*0300*/  IMAD.U32 R5, RZ, RZ, UR5 ;  /* 0x00000005ff057e24 */ /* 0x000fe2000f8e00ff */
[----:B--23--:R0:W-:Y:S06]  /*0310*/  STL.64 [R1], R10 ;  /* 0x0000000a01007387 */ /* 0x00c1ec0000100a00 */
[----:B------:R-:W-:-:S07]  /*0320*/  LEPC R20, `(.L_x_2) ;  /* 0x000000001014794e */ /* 0x000fce0000000000 */
[----:B0-----:R-:W-:Y:S05]  /*0330*/  CALL.ABS.NOINC R12 ;  /* 0x000000000c007343 */ /* 0x001fea0003c00000 */
.L_x_2:
[----:B------:R-:W-:Y:S05]  /*0340*/  BSYNC.RECONVERGENT B6 ;  /* 0x0000000000067941 */ /* 0x000fea0003800200 */
.L_x_1:
[----:B------:R-:W-:Y:S01]  /*0350*/  IMAD.MOV.U32 R10, RZ, RZ, 0x2d ;  /* 0x0000002dff0a7424 */ /* 0x000fe200078e00ff */
[----:B------:R-:W-:Y:S01]  /*0360*/  MOV R25, 0x0 ;  /* 0x0000000000197802 */ /* 0x000fe20000000f00 */
[----:B------:R-:W-:Y:S01]  /*0370*/  IMAD.MOV.U32 R11, RZ, RZ, 0x2a ;  /* 0x0000002aff0b7424 */ /* 0x000fe200078e00ff */
[----:B------:R2:W-:Y:S01]  /*0380*/  STL.64 [R1+0x8], R18 ;  /* 0x0000081201007387 */ /* 0x0005e20000100a00 */
[----:B------:R-:W-:Y:S01]  /*0390*/  IMAD.MOV.U32 R0, RZ, RZ, 0x1 ;  /* 0x00000001ff007424 */ /* 0x000fe200078e00ff */
[----:B------:R2:W3:Y:S01]  /*03a0*/  LDC.64 R8, c[0x4][R25] ;  /* 0x0100000019087b82 */ /* 0x0004e20000000a00 */
[----:B------:R-:W1:Y:S01]  /*03b0*/  LDCU.64 UR4, c[0x4][0x18] ;  /* 0x01000300ff0477ac */ /* 0x000e620008000a00 */
[----:B------:R2:W-:Y:S01]  /*03c0*/  STL.64 [R1], R10 ;  /* 0x0000000a01007387 */ /* 0x0005e20000100a00 */
[----:B------:R-:W-:Y:S02]  /*03d0*/  IMAD.MOV.U32 R6, RZ, RZ, R23 ;  /* 0x000000ffff067224 */ /* 0x000fe400078e0017 */
[----:B------:R-:W-:Y:S01]  /*03e0*/  IMAD.MOV.U32 R7, RZ, RZ, R22 ;  /* 0x000000ffff077224 */ /* 0x000fe200078e0016 */
[----:B------:R2:W-:Y:S01]  /*03f0*/  STL [R1+0x10], R0 ;  /* 0x0000100001007387 */ /* 0x0005e20000100800 */
[----:B-1----:R-:W-:Y:S01]  /*0400*/  MOV R4, UR4 ;  /* 0x0000000400047c02 */ /* 0x002fe20008000f00 */
[----:B--2---:R-:W-:-:S07]  /*0410*/  IMAD.U32 R5, RZ, RZ, UR5 ;  /* 0x00000005ff057e24 */ /* 0x004fce000f8e00ff */
[----:B------:R-:W-:-:S07]  /*0420*/  LEPC R20, `(.L_x_3) ;  /* 0x000000001014794e */ /* 0x000fce0000000000 */
[----:B0--3--:R-:W-:Y:S05]  /*0430*/  CALL.ABS.NOINC R8 ;  /* 0x0000000008007343 */ /* 0x009fea0003c00000 */
.L_x_3:
[----:B------:R-:W-:Y:S01]  /*0440*/  ISETP.NE.AND P0, PT, R2, RZ, PT ;  /* 0x000000ff0200720c */ /* 0x000fe20003f05270 */
[----:B------:R-:W-:Y:S02]  /*0450*/  HFMA2 R4, -RZ, RZ, 0, 3.814697265625e-06 ;  /* 0x00000040ff047431 */ /* 0x000fe400000001ff */
[----:B------:R-:W-:Y:S01]  /*0460*/  IMAD.MOV.U32 R5, RZ, RZ, RZ ;  /* 0x000000ffff057224 */ /* 0x000fe200078e00ff */
[----:B------:R-:W-:Y:S04]  /*0470*/  BSSY.RECONVERGENT B6, `(.L_x_4) ;  /* 0x0000014000067945 */ /* 0x000fe80003800200 */
[----:B------:R0:W-:Y:S04]  /*0480*/  ATOMS.CAS RZ, [R24], R4, R5 ;  /* 0x0000000418ff738d */ /* 0x0001e80000000005 */
[----:B------:R0:W-:Y:S01]  /*0490*/  ATOMS.POPC.INC.32 RZ, [R24+URZ] ;  /* 0x0000000018ff7f8c */ /* 0x0001e2000d8000ff */
[----:B------:R-:W-:Y:S05]  /*04a0*/  @P0 BRA `(.L_x_5) ;  /* 0x0000000000400947 */ /* 0x000fea0003800000 */
[----:B------:R-:W1:Y:S01]  /*04b0*/  LDC.64 R10, c[0x4][0x8] ;  /* 0x01000200ff0a7b82 */ /* 0x000e620000000a00 */
[----:B------:R-:W-:Y:S02]  /*04c0*/  R2UR UR4, R16 ;  /* 0x00000000100472ca */ /* 0x000fe400000e0000 */
[----:B------:R-:W-:-:S13]  /*04d0*/  R2UR UR5, R17 ;  /* 0x00000000110572ca */ /* 0x000fda00000e0000 */
[----:B-1----:R-:W2:Y:S01]  /*04e0*/  LDG.E.S8 R8, desc[UR4][R10.64] ;  /* 0x000000040a087981 */ /* 0x002ea2000c1e1300 */
[----:B------:R-:W-:Y:S01]  /*04f0*/  IMAD.MOV.U32 R0, RZ, RZ, 0x1 ;  /* 0x00000001ff007424 */ /* 0x000fe200078e00ff */
[----:B------:R-:W-:Y:S01]  /*0500*/  MOV R9, R18 ;  /* 0x0000001200097202 */ /* 0x000fe20000000f00 */
[----:B------:R1:W3:Y:S01]  /*0510*/  LDC.64 R12, c[0x4][R25] ;  /* 0x01000000190c7b82 */ /* 0x0002e20000000a00 */
[----:B------:R-:W0:Y:S01]  /*0520*/  LDCU.64 UR4, c[0x4][0x20] ;  /* 0x01000400ff0477ac */ /* 0x000e220008000a00 */
[----:B------:R-:W-:Y:S01]  /*0530*/  MOV R6, R23 ;  /* 0x0000001700067202 */ /* 0x000fe20000000f00 */
[----:B------:R1:W-:Y:S01]  /*0540*/  STL [R1+0x8], R0 ;  /* 0x0000080001007387 */ /* 0x0003e20000100800 */
[----:B------:R-:W-:Y:S02]  /*0550*/  IMAD.MOV.U32 R7, RZ, RZ, R22 ;  /* 0x000000ffff077224 */ /* 0x000fe400078e0016 */
[----:B0-----:R-:W-:Y:S02]  /*0560*/  IMAD.U32 R4, RZ, RZ, UR4 ;  /* 0x00000004ff047e24 */ /* 0x001fe4000f8e00ff */
[----:B------:R-:W-:Y:S01]  /*0570*/  IMAD.U32 R5, RZ, RZ, UR5 ;  /* 0x00000005ff057e24 */ /* 0x000fe2000f8e00ff */
[----:B--23--:R1:W-:Y:S06]  /*0580*/  STL.64 [R1], R8 ;  /* 0x0000000801007387 */ /* 0x00c3ec0000100a00 */
[----:B------:R-:W-:-:S07]  /*0590*/  LEPC R20, `(.L_x_5) ;  /* 0x000000001014794e */ /* 0x000fce0000000000 */
[----:B-1----:R-:W-:Y:S05]  /*05a0*/  CALL.ABS.NOINC R12 ;  /* 0x000000000c007343 */ /* 0x002fea0003c00000 */
.L_x_5:
[----:B------:R-:W-:Y:S05]  /*05b0*/  BSYNC.RECONVERGENT B6 ;  /* 0x0000000000067941 */ /* 0x000fea0003800200 */
.L_x_4:
[----:B------:R-:W-:Y:S01]  /*05c0*/  IMAD.MOV.U32 R10, RZ, RZ, 0x2d ;  /* 0x0000002dff0a7424 */ /* 0x000fe200078e00ff */
[----:B------:R-:W-:Y:S01]  /*05d0*/  MOV R11, 0x2a ;  /* 0x0000002a000b7802 */ /* 0x000fe20000000f00 */
[----:B------:R-:W-:Y:S01]  /*05e0*/  IMAD.MOV.U32 R0, RZ, RZ, 0x2 ;  /* 0x00000002ff007424 */ /* 0x000fe200078e00ff */
[----:B------:R-:W-:Y:S01]  /*05f0*/  MOV R25, 0x0 ;  /* 0x0000000000197802 */ /* 0x000fe20000000f00 */
[----:B------:R1:W-:Y:S01]  /*0600*/  STL.64 [R1+0x8], R18 ;  /* 0x0000081201007387 */ /* 0x0003e20000100a00 */
[----:B------:R-:W0:Y:S01]  /*0610*/  LDCU.64 UR4, c[0x4][0x18] ;  /* 0x01000300ff0477ac */ /* 0x000e220008000a00 */
[----:B------:R-:W-:Y:S01]  /*0620*/  IMAD.MOV.U32 R6, RZ, RZ, R23 ;  /* 0x000000ffff067224 */ /* 0x000fe200078e0017 */
[----:B------:R1:W2:Y:S01]  /*0630*/  LDC.64 R8, c[0x4][R25] ;  /* 0x0100000019087b82 */ /* 0x0002a20000000a00 */
[----:B------:R1:W-:Y:S01]  /*0640*/  STL.64 [R1], R10 ;  /* 0x0000000a01007387 */ /* 0x0003e20000100a00 */
[----:B------:R-:W-:-:S03]  /*0650*/  IMAD.MOV.U32 R7, RZ, RZ, R22 ;  /* 0x000000ffff077224 */ /* 0x000fc600078e0016 */
[----:B------:R1:W-:Y:S01]  /*0660*/  STL [R1+0x10], R0 ;  /* 0x0000100001007387 */ /* 0x0003e20000100800 */
[----:B0-----:R-:W-:Y:S01]  /*0670*/  IMAD.U32 R4, RZ, RZ, UR4 ;  /* 0x00000004ff047e24 */ /* 0x001fe2000f8e00ff */
[----:B-1----:R-:W-:-:S07]  /*0680*/  MOV R5, UR5 ;  /* 0x0000000500057c02 */ /* 0x002fce0008000f00 */
[----:B------:R-:W-:-:S07]  /*0690*/  LEPC R20, `(.L_x_6) ;  /* 0x000000001014794e */ /* 0x000fce0000000000 */
[----:B--2---:R-:W-:Y:S05]  /*06a0*/  CALL.ABS.NOINC R8 ;  /* 0x0000000008007343 */ /* 0x004fea0003c00000 */
.L_x_6:
[----:B------:R-:W-:Y:S01]  /*06b0*/  ISETP.NE.AND P0, PT, R2, RZ, PT ;  /* 0x000000ff0200720c */ /* 0x000fe20003f05270 */
[----:B------:R-:W-:Y:S02]  /*06c0*/  HFMA2 R2, -RZ, RZ, 0, 3.814697265625e-06 ;  /* 0x00000040ff027431 */ /* 0x000fe400000001ff */
[----:B------:R-:W-:-:S05]  /*06d0*/  IMAD.MOV.U32 R3, RZ, RZ, RZ ;  /* 0x000000ffff037224 */ /* 0x000fca00078e00ff */
[----:B------:R0:W-:Y:S04]  /*06e0*/  ATOMS.CAS RZ, [R24], R2, R3 ;  /* 0x0000000218ff738d */ /* 0x0001e80000000003 */
[----:B------:R0:W-:Y:S01]  /*06f0*/  ATOMS.POPC.INC.32 RZ, [R24+URZ] ;  /* 0x0000000018ff7f8c */ /* 0x0001e2000d8000ff */
[----:B------:R-:W-:Y:S05]  /*0700*/  @P0 EXIT ;  /* 0x000000000000094d */ /* 0x000fea0003800000 */
[----:B------:R-:W0:Y:S01]  /*0710*/  LDC.64 R8, c[0x4][0x8] ;  /* 0x01000200ff087b82 */ /* 0x000e220000000a00 */
[----:B------:R-:W-:Y:S02]  /*0720*/  R2UR UR4, R16 ;  /* 0x00000000100472ca */ /* 0x000fe400000e0000 */
[----:B------:R-:W-:-:S13]  /*0730*/  R2UR UR5, R17 ;  /* 0x00000000110572ca */ /* 0x000fda00000e0000 */
[----:B0-----:R-:W2:Y:S01]  /*0740*/  LDG.E.S8 R2, desc[UR4][R8.64] ;  /* 0x0000000408027981 */ /* 0x001ea2000c1e1300 */
[----:B------:R-:W-:Y:S01]  /*0750*/  IMAD.MOV.U32 R0, RZ, RZ, 0x2 ;  /* 0x00000002ff007424 */ /* 0x000fe200078e00ff */
[----:B------:R-:W-:Y:S01]  /*0760*/  MOV R3, R18 ;  /* 0x0000001200037202 */ /* 0x000fe20000000f00 */
[----:B------:R0:W1:Y:S01]  /*0770*/  LDC.64 R10, c[0x4][R25] ;  /* 0x01000000190a7b82 */ /* 0x0000620000000a00 */
[----:B------:R-:W3:Y:S01]  /*0780*/  LDCU.64 UR4, c[0x4][0x20] ;  /* 0x01000400ff0477ac */ /* 0x000ee20008000a00 */
[----:B------:R-:W-:Y:S01]  /*0790*/  MOV R6, R23 ;  /* 0x0000001700067202 */ /* 0x000fe20000000f00 */
[----:B------:R0:W-:Y:S01]  /*07a0*/  STL [R1+0x8], R0 ;  /* 0x0000080001007387 */ /* 0x0001e20000100800 */
[----:B------:R-:W-:Y:S02]  /*07b0*/  IMAD.MOV.U32 R7, RZ, RZ, R22 ;  /* 0x000000ffff077224 */ /* 0x000fe400078e0016 */
[----:B---3--:R-:W-:Y:S02]  /*07c0*/  IMAD.U32 R4, RZ, RZ, UR4 ;  /* 0x00000004ff047e24 */ /* 0x008fe4000f8e00ff */
[----:B------:R-:W-:Y:S01]  /*07d0*/  IMAD.U32 R5, RZ, RZ, UR5 ;  /* 0x00000005ff057e24 */ /* 0x000fe2000f8e00ff */
[----:B-12---:R0:W-:Y:S06]  /*07e0*/  STL.64 [R1], R2 ;  /* 0x0000000201007387 */ /* 0x0061ec0000100a00 */
[----:B------:R-:W-:-:S07]  /*07f0*/  LEPC R20, `(.L_x_7) ;  /* 0x000000001014794e */ /* 0x000fce0000000000 */
[----:B0-----:R-:W-:Y:S05]  /*0800*/  CALL.ABS.NOINC R10 ;  /* 0x000000000a007343 */ /* 0x001fea0003c00000 */
.L_x_7:
[----:B------:R-:W-:Y:S05]  /*0810*/  EXIT ;  /* 0x000000000000794d */ /* 0x000fea0003800000 */
.L_x_8:
[----:B------:R-:W-:-:S00]  /*0820*/  BRA `(.L_x_8) ;  /* 0xfffffffc00fc7947 */ /* 0x000fc0000383ffff */
[----:B------:R-:W-:-:S00]  /*0830*/  NOP ;  /* 0x0000000000007918 */ /* 0x000fc00000000000 */
        /* <DEDUP_REMOVED lines=12> */
.L_x_9:


//--------------------- .nv.global.init           --------------------------
	.section	.nv.global.init,"aw",@progbits
	.align	4
.nv.global.init:
	.type		arrayNb,@object
	.size		arrayNb,($str$1 - arrayNb)
arrayNb:
        /*0000*/ 	.byte	0x02, 0x00, 0x00, 0x00
	.type		$str$1,@object
	.size		$str$1,($str - $str$1)
$str$1:
        /*0004*/ 	.byte	0x25, 0x63, 0x20, 0x67, 0x72, 0x6f, 0x75, 0x70, 0x49, 0x64, 0x2d, 0x25, 0x64, 0xe5, 0xae, 0x8c
        /*0014*/ 	.byte	0xe6, 0x88, 0x90, 0xe4, 0xbb, 0xbb, 0xe5, 0x8a, 0xa1, 0x25, 0x64, 0x0a, 0x00
	.type		$str,@object
	.size		$str,(.L_2 - $str)
$str:
        /*0021*/ 	.byte	0x25, 0x63, 0x25, 0x63, 0x20, 0x67, 0x72, 0x6f, 0x75, 0x70, 0x49, 0x64, 0x2d, 0x25, 0x64, 0x2d
        /*0031*/ 	.byte	0x74, 0x68, 0x72, 0x65, 0x61, 0x64, 0x49, 0x64, 0x2d, 0x25, 0x64, 0xe6, 0x89, 0xa7, 0xe8, 0xa1
        /*0041*/ 	.byte	0x8c, 0xe4, 0xbb, 0xbb, 0xe5, 0x8a, 0xa1, 0x25, 0x64, 0x0a, 0x00
.L_2:


//--------------------- .nv.shared._Z8cond_synv   --------------------------
	.section	.nv.shared._Z8cond_synv,"aw",@nobits
	.sectionflags	@""
	.align	4
.nv.shared._Z8cond_synv:
	.zero		1032


//--------------------- .nv.shared.reserved.0     --------------------------
	.section	.nv.shared.reserved.0,"aw",@nobits
	.weak		__nv_reservedSMEM_offset_0_alias
	.size		__nv_reservedSMEM_offset_0_alias, 0, 64
	.other		__nv_reservedSMEM_offset_0_alias,@"STO_CUDA_RESERVED_SHARED STV_DEFAULT"
__nv_reservedSMEM_offset_0_alias:
	.zero		0
	.zero		64


//--------------------- .nv.global                --------------------------
	.section	.nv.global,"aw",@nobits
.nv.global:
	.type		devC,@object
	.size		devC,(.L_0 - devC)
devC:
	.zero		1
.L_0:


//--------------------- .nv.constant0._Z8cond_synv --------------------------
	.section	.nv.constant0._Z8cond_synv,"a",@progbits
	.sectionflags	@""
	.align	4
.nv.constant0._Z8cond_synv:
	.zero		896


//--------------------- SYMBOLS --------------------------

	.type		.nv.reservedSmem.offset0,@object
	.size		.nv.reservedSmem.offset0,0x4
	.type		.nv.reservedSmem.cap,@object
	.size		.nv.reservedSmem.cap,0x4
	.type		vprintf,@function
